//
// Generated by NVIDIA NVVM Compiler
//
// Compiler Build ID: CL-36424714
// Cuda compilation tools, release 13.0, V13.0.88
// Based on NVVM 20.0.0
//

.version 9.0
.target sm_100
.address_size 64

	// .globl	_Z37noise_transfer_surface_to_host_kernelPiiS_PfS0_

.visible .entry _Z37noise_transfer_surface_to_host_kernelPiiS_PfS0_(
	.param .u64 .ptr .align 1 _Z37noise_transfer_surface_to_host_kernelPiiS_PfS0__param_0,
	.param .u32 _Z37noise_transfer_surface_to_host_kernelPiiS_PfS0__param_1,
	.param .u64 .ptr .align 1 _Z37noise_transfer_surface_to_host_kernelPiiS_PfS0__param_2,
	.param .u64 .ptr .align 1 _Z37noise_transfer_surface_to_host_kernelPiiS_PfS0__param_3,
	.param .u64 .ptr .align 1 _Z37noise_transfer_surface_to_host_kernelPiiS_PfS0__param_4
)
{
	.reg .pred 	%p<2>;
	.reg .b32 	%r<14>;
	.reg .b32 	%f<4>;
	.reg .b64 	%rd<17>;

	ld.param.u64 	%rd1, [_Z37noise_transfer_surface_to_host_kernelPiiS_PfS0__param_0];
	ld.param.u32 	%r2, [_Z37noise_transfer_surface_to_host_kernelPiiS_PfS0__param_1];
	ld.param.u64 	%rd2, [_Z37noise_transfer_surface_to_host_kernelPiiS_PfS0__param_2];
	ld.param.u64 	%rd3, [_Z37noise_transfer_surface_to_host_kernelPiiS_PfS0__param_3];
	ld.param.u64 	%rd4, [_Z37noise_transfer_surface_to_host_kernelPiiS_PfS0__param_4];
	mov.u32 	%r3, %ctaid.x;
	mov.u32 	%r4, %ctaid.y;
	mov.u32 	%r5, %nctaid.x;
	mad.lo.s32 	%r1, %r4, %r5, %r3;
	setp.ge.s32 	%p1, %r1, %r2;
	@%p1 bra 	$L__BB0_2;
	cvta.to.global.u64 	%rd5, %rd1;
	cvta.to.global.u64 	%rd6, %rd2;
	cvta.to.global.u64 	%rd7, %rd3;
	cvta.to.global.u64 	%rd8, %rd4;
	mov.u32 	%r6, %tid.x;
	mul.wide.s32 	%rd9, %r1, 4;
	add.s64 	%rd10, %rd5, %rd9;
	ld.global.u32 	%r7, [%rd10];
	mad.lo.s32 	%r8, %r7, 125, %r6;
	add.s32 	%r9, %r8, -25;
	mul.wide.s32 	%rd11, %r9, 4;
	add.s64 	%rd12, %rd6, %rd11;
	ld.global.u32 	%r10, [%rd12];
	mad.lo.s32 	%r11, %r10, 3, -3;
	mul.wide.s32 	%rd13, %r11, 4;
	add.s64 	%rd14, %rd7, %rd13;
	ld.global.f32 	%f1, [%rd14];
	mad.lo.s32 	%r12, %r1, 25, %r6;
	mul.lo.s32 	%r13, %r12, 3;
	mul.wide.s32 	%rd15, %r13, 4;
	add.s64 	%rd16, %rd8, %rd15;
	st.global.f32 	[%rd16], %f1;
	ld.global.f32 	%f2, [%rd14+4];
	st.global.f32 	[%rd16+4], %f2;
	ld.global.f32 	%f3, [%rd14+8];
	st.global.f32 	[%rd16+8], %f3;
$L__BB0_2:
	ret;

}


// ===== COMPILED SASS (sm_100) =====

	.target	sm_100

	.elftype	@"ET_EXEC"


//--------------------- .note.nv.tkinfo           --------------------------
	.section	.note.nv.tkinfo,"",@"SHT_NOTE"
	.sectionflags	@"SHF_NOTE_NV_TKINFO"
	.tkinfo
        /*0018*/ 	.word	0x00000002
        /*0030*/ 	.string	""
        /*0030*/ 	.string	"ptxas"
        /*0030*/ 	.string	"Cuda compilation tools, release 13.0, V13.0.88"
        /*0030*/ 	.string	"Build cuda_13.0.r13.0/compiler.36424714_0"
        /*0030*/ 	.string	"-arch sm_100 -m 64 "



//--------------------- .note.nv.cuinfo           --------------------------
	.section	.note.nv.cuinfo,"",@"SHT_NOTE"
	.sectionflags	@"SHF_NOTE_NV_CUINFO"
        /*0018*/ 	.short	0x0002
        /*001a*/ 	.short	0x0064
        /*001c*/ 	.short	0x0082
	.zero		2


//--------------------- .nv.info                  --------------------------
	.section	.nv.info,"",@"SHT_CUDA_INFO"
	.align	4


	//----- nvinfo : EIATTR_REGCOUNT
	.align		4
        /*0000*/ 	.byte	0x04, 0x2f
        /*0002*/ 	.short	(.L_1 - .L_0)
	.align		4
.L_0:
        /*0004*/ 	.word	index@(_Z37noise_transfer_surface_to_host_kernelPiiS_PfS0_)
        /*0008*/ 	.word	0x0000000e


	//----- nvinfo : EIATTR_FRAME_SIZE
	.align		4
.L_1:
        /*000c*/ 	.byte	0x04, 0x11
        /*000e*/ 	.short	(.L_3 - .L_2)
	.align		4
.L_2:
        /*0010*/ 	.word	index@(_Z37noise_transfer_surface_to_host_kernelPiiS_PfS0_)
        /*0014*/ 	.word	0x00000000


	//----- nvinfo : EIATTR_MIN_STACK_SIZE
	.align		4
.L_3:
        /*0018*/ 	.byte	0x04, 0x12
        /*001a*/ 	.short	(.L_5 - .L_4)
	.align		4
.L_4:
        /*001c*/ 	.word	index@(_Z37noise_transfer_surface_to_host_kernelPiiS_PfS0_)
        /*0020*/ 	.word	0x00000000
.L_5:


//--------------------- .nv.compat                --------------------------
	.section	.nv.compat,"",@"SHT_CUDA_COMPAT_INFO"
	.align	4
        /*0000*/ 	.byte	0x02, 0x09, 0x00, 0x00, 0x02, 0x02, 0x01, 0x00, 0x02, 0x05, 0x05, 0x00, 0x03, 0x07, 0x01, 0x01
        /*0010*/ 	.byte	0x02, 0x03, 0x00, 0x00, 0x02, 0x06, 0x01, 0x00, 0x04, 0x0b, 0x08, 0x00, 0x09, 0x00, 0x00, 0x00
        /*0020*/ 	.byte	0x00, 0x00, 0x00, 0x00


//--------------------- .nv.info._Z37noise_transfer_surface_to_host_kernelPiiS_PfS0_ --------------------------
	.section	.nv.info._Z37noise_transfer_surface_to_host_kernelPiiS_PfS0_,"",@"SHT_CUDA_INFO"
	.sectionflags	@""
	.align	4


	//----- nvinfo : EIATTR_CUDA_API_VERSION
	.align		4
        /*0000*/ 	.byte	0x04, 0x37
        /*0002*/ 	.short	(.L_7 - .L_6)
.L_6:
        /*0004*/ 	.word	0x00000082


	//----- nvinfo : EIATTR_KPARAM_INFO
	.align		4
.L_7:
        /*0008*/ 	.byte	0x04, 0x17
        /*000a*/ 	.short	(.L_9 - .L_8)
.L_8:
        /*000c*/ 	.word	0x00000000
        /*0010*/ 	.short	0x0004
        /*0012*/ 	.short	0x0020
        /*0014*/ 	.byte	0x00, 0xf5, 0x21, 0x00


	//----- nvinfo : EIATTR_KPARAM_INFO
	.align		4
.L_9:
        /*0018*/ 	.byte	0x04, 0x17
        /*001a*/ 	.short	(.L_11 - .L_10)
.L_10:
        /*001c*/ 	.word	0x00000000
        /*0020*/ 	.short	0x0003
        /*0022*/ 	.short	0x0018
        /*0024*/ 	.byte	0x00, 0xf5, 0x21, 0x00


	//----- nvinfo : EIATTR_KPARAM_INFO
	.align		4
.L_11:
        /*0028*/ 	.byte	0x04, 0x17
        /*002a*/ 	.short	(.L_13 - .L_12)
.L_12:
        /*002c*/ 	.word	0x00000000
        /*0030*/ 	.short	0x0002
        /*0032*/ 	.short	0x0010
        /*0034*/ 	.byte	0x00, 0xf5, 0x21, 0x00


	//----- nvinfo : EIATTR_KPARAM_INFO
	.align		4
.L_13:
        /*0038*/ 	.byte	0x04, 0x17
        /*003a*/ 	.short	(.L_15 - .L_14)
.L_14:
        /*003c*/ 	.word	0x00000000
        /*0040*/ 	.short	0x0001
        /*0042*/ 	.short	0x0008
        /*0044*/ 	.byte	0x00, 0xf0, 0x11, 0x00


	//----- nvinfo : EIATTR_KPARAM_INFO
	.align		4
.L_15:
        /*0048*/ 	.byte	0x04, 0x17
        /*004a*/ 	.short	(.L_17 - .L_16)
.L_16:
        /*004c*/ 	.word	0x00000000
        /*0050*/ 	.short	0x0000
        /*0052*/ 	.short	0x0000
        /*0054*/ 	.byte	0x00, 0xf5, 0x21, 0x00


	//----- nvinfo : EIATTR_SPARSE_MMA_MASK
	.align		4
.L_17:
        /*0058*/ 	.byte	0x03, 0x50
        /*005a*/ 	.short	0x0000


	//----- nvinfo : EIATTR_MAXREG_COUNT
	.align		4
        /*005c*/ 	.byte	0x03, 0x1b
        /*005e*/ 	.short	0x00ff


	//----- nvinfo : EIATTR_MERCURY_ISA_VERSION
	.align		4
        /*0060*/ 	.byte	0x03, 0x5f
        /*0062*/ 	.short	0x0101


	//----- nvinfo : EIATTR_VRC_CTA_INIT_COUNT
	.align		4
        /*0064*/ 	.byte	0x02, 0x4a
	.zero		1
	.zero		1


	//----- nvinfo : EIATTR_EXIT_INSTR_OFFSETS
	.align		4
        /*0068*/ 	.byte	0x04, 0x1c
        /*006a*/ 	.short	(.L_19 - .L_18)


	//   ....[0]....
.L_18:
        /*006c*/ 	.word	0x00000070


	//   ....[1]....
        /*0070*/ 	.word	0x00000200


	//----- nvinfo : EIATTR_CBANK_PARAM_SIZE
	.align		4
.L_19:
        /*0074*/ 	.byte	0x03, 0x19
        /*0076*/ 	.short	0x0028


	//----- nvinfo : EIATTR_PARAM_CBANK
	.align		4
        /*0078*/ 	.byte	0x04, 0x0a
        /*007a*/ 	.short	(.L_21 - .L_20)
	.align		4
.L_20:
        /*007c*/ 	.word	index@(.nv.constant0._Z37noise_transfer_surface_to_host_kernelPiiS_PfS0_)
        /*0080*/ 	.short	0x0380
        /*0082*/ 	.short	0x0028


	//----- nvinfo : EIATTR_SW_WAR
	.align		4
.L_21:
        /*0084*/ 	.byte	0x04, 0x36
        /*0086*/ 	.short	(.L_23 - .L_22)
.L_22:
        /*0088*/ 	.word	0x00000008
.L_23:


//--------------------- .nv.callgraph             --------------------------
	.section	.nv.callgraph,"",@"SHT_CUDA_CALLGRAPH"
	.align	4
	.sectionentsize	8
	.align		4
        /*0000*/ 	.word	0x00000000
	.align		4
        /*0004*/ 	.word	0xffffffff
	.align		4
        /*0008*/ 	.word	0x00000000
	.align		4
        /*000c*/ 	.word	0xfffffffe
	.align		4
        /*0010*/ 	.word	0x00000000
	.align		4
        /*0014*/ 	.word	0xfffffffd
	.align		4
        /*0018*/ 	.word	0x00000000
	.align		4
        /*001c*/ 	.word	0xfffffffc


//--------------------- .text._Z37noise_transfer_surface_to_host_kernelPiiS_PfS0_ --------------------------
	.section	.text._Z37noise_transfer_surface_to_host_kernelPiiS_PfS0_,"ax",@progbits
	.align	128
        .global         _Z37noise_transfer_surface_to_host_kernelPiiS_PfS0_
        .type           _Z37noise_transfer_surface_to_host_kernelPiiS_PfS0_,@function
        .size           _Z37noise_transfer_surface_to_host_kernelPiiS_PfS0_,(.L_x_1 - _Z37noise_transfer_surface_to_host_kernelPiiS_PfS0_)
        .other          _Z37noise_transfer_surface_to_host_kernelPiiS_PfS0_,@"STO_CUDA_ENTRY STV_DEFAULT"
_Z37noise_transfer_surface_to_host_kernelPiiS_PfS0_:
.text._Z37noise_transfer_surface_to_host_kernelPiiS_PfS0_:
[----:B------:R-:W-:Y:S01]  /*0000*/  LDC R1, c[0x0][0x37c] ;  /* 0x0000df00ff017b82 */ /* 0x000fe20000000800 */
[----:B------:R-:W0:Y:S07]  /*0010*/  S2R R9, SR_CTAID.Y ;  /* 0x0000000000097919 */ /* 0x000e2e0000002600 */
[----:B------:R-:W0:Y:S01]  /*0020*/  S2UR UR4, SR_CTAID.X ;  /* 0x00000000000479c3 */ /* 0x000e220000002500 */
[----:B------:R-:W1:Y:S07]  /*0030*/  LDCU UR5, c[0x0][0x388] ;  /* 0x00007100ff0577ac */ /* 0x000e6e0008000800 */
[----:B------:R-:W0:Y:S02]  /*0040*/  LDC R0, c[0x0][0x370] ;  /* 0x0000dc00ff007b82 */ /* 0x000e240000000800 */
[----:B0-----:R-:W-:-:S05]  /*0050*/  IMAD R9, R9, R0, UR4 ;  /* 0x0000000409097e24 */ /* 0x001fca000f8e0200 */
[----:B-1----:R-:W-:-:S13]  /*0060*/  ISETP.GE.AND P0, PT, R9, UR5, PT ;  /* 0x0000000509007c0c */ /* 0x002fda000bf06270 */
[----:B------:R-:W-:Y:S05]  /*0070*/  @P0 EXIT ;  /* 0x000000000000094d */ /* 0x000fea0003800000 */
[----:B------:R-:W0:Y:S01]  /*0080*/  LDC.64 R2, c[0x0][0x380] ;  /* 0x0000e000ff027b82 */ /* 0x000e220000000a00 */
[----:B------:R-:W1:Y:S01]  /*0090*/  LDCU.64 UR4, c[0x0][0x358] ;  /* 0x00006b00ff0477ac */ /* 0x000e620008000a00 */
[----:B------:R-:W2:Y:S06]  /*00a0*/  S2R R8, SR_TID.X ;  /* 0x0000000000087919 */ /* 0x000eac0000002100 */
[----:B------:R-:W3:Y:S01]  /*00b0*/  LDC.64 R4, c[0x0][0x390] ;  /* 0x0000e400ff047b82 */ /* 0x000ee20000000a00 */
[----:B0-----:R-:W-:-:S06]  /*00c0*/  IMAD.WIDE R2, R9, 0x4, R2 ;  /* 0x0000000409027825 */ /* 0x001fcc00078e0202 */
[----:B-1----:R-:W2:Y:S02]  /*00d0*/  LDG.E R2, desc[UR4][R2.64] ;  /* 0x0000000402027981 */ /* 0x002ea4000c1e1900 */
[----:B--2---:R-:W-:Y:S02]  /*00e0*/  IMAD R0, R2, 0x7d, R8 ;  /* 0x0000007d02007824 */ /* 0x004fe400078e0208 */
[----:B------:R-:W-:Y:S01]  /*00f0*/  HFMA2 R11, -RZ, RZ, 0, 1.78813934326171875e-07 ;  /* 0x00000003ff0b7431 */ /* 0x000fe200000001ff */
[----:B------:R-:W0:Y:S02]  /*0100*/  LDC.64 R2, c[0x0][0x3a0] ;  /* 0x0000e800ff027b82 */ /* 0x000e240000000a00 */
[----:B------:R-:W-:-:S05]  /*0110*/  IADD3 R7, PT, PT, R0, -0x19, RZ ;  /* 0xffffffe700077810 */ /* 0x000fca0007ffe0ff */
[----:B---3--:R-:W-:Y:S02]  /*0120*/  IMAD.WIDE R4, R7, 0x4, R4 ;  /* 0x0000000407047825 */ /* 0x008fe400078e0204 */
[----:B------:R-:W1:Y:S04]  /*0130*/  LDC.64 R6, c[0x0][0x398] ;  /* 0x0000e600ff067b82 */ /* 0x000e680000000a00 */
[----:B------:R-:W2:Y:S01]  /*0140*/  LDG.E R4, desc[UR4][R4.64] ;  /* 0x0000000404047981 */ /* 0x000ea2000c1e1900 */
[----:B------:R-:W-:Y:S02]  /*0150*/  IMAD R9, R9, 0x19, R8 ;  /* 0x0000001909097824 */ /* 0x000fe400078e0208 */
[----:B--2---:R-:W-:-:S04]  /*0160*/  IMAD R11, R4, R11, -0x3 ;  /* 0xfffffffd040b7424 */ /* 0x004fc800078e020b */
[----:B-1----:R-:W-:-:S05]  /*0170*/  IMAD.WIDE R6, R11, 0x4, R6 ;  /* 0x000000040b067825 */ /* 0x002fca00078e0206 */
[----:B------:R-:W2:Y:S01]  /*0180*/  LDG.E R11, desc[UR4][R6.64] ;  /* 0x00000004060b7981 */ /* 0x000ea2000c1e1900 */
[----:B------:R-:W-:-:S05]  /*0190*/  LEA R9, R9, R9, 0x1 ;  /* 0x0000000909097211 */ /* 0x000fca00078e08ff */
[----:B0-----:R-:W-:-:S05]  /*01a0*/  IMAD.WIDE R2, R9, 0x4, R2 ;  /* 0x0000000409027825 */ /* 0x001fca00078e0202 */
[----:B--2---:R-:W-:Y:S04]  /*01b0*/  STG.E desc[UR4][R2.64], R11 ;  /* 0x0000000b02007986 */ /* 0x004fe8000c101904 */
[----:B------:R-:W2:Y:S04]  /*01c0*/  LDG.E R5, desc[UR4][R6.64+0x4] ;  /* 0x0000040406057981 */ /* 0x000ea8000c1e1900 */
[----:B--2---:R-:W-:Y:S04]  /*01d0*/  STG.E desc[UR4][R2.64+0x4], R5 ;  /* 0x0000040502007986 */ /* 0x004fe8000c101904 */
[----:B------:R-:W2:Y:S04]  /*01e0*/  LDG.E R9, desc[UR4][R6.64+0x8] ;  /* 0x0000080406097981 */ /* 0x000ea8000c1e1900 */
[----:B--2---:R-:W-:Y:S01]  /*01f0*/  STG.E desc[UR4][R2.64+0x8], R9 ;  /* 0x0000080902007986 */ /* 0x004fe2000c101904 */
[----:B------:R-:W-:Y:S05]  /*0200*/  EXIT ;  /* 0x000000000000794d */ /* 0x000fea0003800000 */
.L_x_0:
[----:B------:R-:W-:-:S00]  /*0210*/  BRA `(.L_x_0) ;  /* 0xfffffffc00fc7947 */ /* 0x000fc0000383ffff */
[----:B------:R-:W-:-:S00]  /*0220*/  NOP ;  /* 0x0000000000007918 */ /* 0x000fc00000000000 */
        /* <DEDUP_REMOVED lines=13> */
.L_x_1:


//--------------------- .nv.shared.reserved.0     --------------------------
	.section	.nv.shared.reserved.0,"aw",@nobits
	.weak		__nv_reservedSMEM_offset_0_alias
	.size		__nv_reservedSMEM_offset_0_alias, 0, 64
	.other		__nv_reservedSMEM_offset_0_alias,@"STO_CUDA_RESERVED_SHARED STV_DEFAULT"
__nv_reservedSMEM_offset_0_alias:
	.zero		0
	.zero		64


//--------------------- .nv.constant0._Z37noise_transfer_surface_to_host_kernelPiiS_PfS0_ --------------------------
	.section	.nv.constant0._Z37noise_transfer_surface_to_host_kernelPiiS_PfS0_,"a",@progbits
	.sectionflags	@""
	.align	4
.nv.constant0._Z37noise_transfer_surface_to_host_kernelPiiS_PfS0_:
	.zero		936


//--------------------- SYMBOLS --------------------------

	.type		.nv.reservedSmem.offset0,@object
	.size		.nv.reservedSmem.offset0,0x4
